//
// Generated by NVIDIA NVVM Compiler
//
// Compiler Build ID: CL-36424714
// Cuda compilation tools, release 13.0, V13.0.88
// Based on NVVM 20.0.0
//

.version 9.0
.target sm_100
.address_size 64

	// .globl	_Z11somaSimplesPiS_S_

.visible .entry _Z11somaSimplesPiS_S_(
	.param .u64 .ptr .align 1 _Z11somaSimplesPiS_S__param_0,
	.param .u64 .ptr .align 1 _Z11somaSimplesPiS_S__param_1,
	.param .u64 .ptr .align 1 _Z11somaSimplesPiS_S__param_2
)
{
	.reg .b32 	%r<4>;
	.reg .b64 	%rd<7>;

	ld.param.u64 	%rd1, [_Z11somaSimplesPiS_S__param_0];
	ld.param.u64 	%rd2, [_Z11somaSimplesPiS_S__param_1];
	ld.param.u64 	%rd3, [_Z11somaSimplesPiS_S__param_2];
	cvta.to.global.u64 	%rd4, %rd3;
	cvta.to.global.u64 	%rd5, %rd2;
	cvta.to.global.u64 	%rd6, %rd1;
	ld.global.u32 	%r1, [%rd6];
	ld.global.u32 	%r2, [%rd5];
	add.s32 	%r3, %r2, %r1;
	st.global.u32 	[%rd4], %r3;
	ret;

}


// ===== COMPILED SASS (sm_100) =====

	.target	sm_100

	.elftype	@"ET_EXEC"


//--------------------- .note.nv.tkinfo           --------------------------
	.section	.note.nv.tkinfo,"",@"SHT_NOTE"
	.sectionflags	@"SHF_NOTE_NV_TKINFO"
	.tkinfo
        /*0018*/ 	.word	0x00000002
        /*0030*/ 	.string	""
        /*0030*/ 	.string	"ptxas"
        /*0030*/ 	.string	"Cuda compilation tools, release 13.0, V13.0.88"
        /*0030*/ 	.string	"Build cuda_13.0.r13.0/compiler.36424714_0"
        /*0030*/ 	.string	"-arch sm_100 -m 64 "



//--------------------- .note.nv.cuinfo           --------------------------
	.section	.note.nv.cuinfo,"",@"SHT_NOTE"
	.sectionflags	@"SHF_NOTE_NV_CUINFO"
        /*0018*/ 	.short	0x0002
        /*001a*/ 	.short	0x0064
        /*001c*/ 	.short	0x0082
	.zero		2


//--------------------- .nv.info                  --------------------------
	.section	.nv.info,"",@"SHT_CUDA_INFO"
	.align	4


	//----- nvinfo : EIATTR_REGCOUNT
	.align		4
        /*0000*/ 	.byte	0x04, 0x2f
        /*0002*/ 	.short	(.L_1 - .L_0)
	.align		4
.L_0:
        /*0004*/ 	.word	index@(_Z11somaSimplesPiS_S_)
        /*0008*/ 	.word	0x0000000c


	//----- nvinfo : EIATTR_FRAME_SIZE
	.align		4
.L_1:
        /*000c*/ 	.byte	0x04, 0x11
        /*000e*/ 	.short	(.L_3 - .L_2)
	.align		4
.L_2:
        /*0010*/ 	.word	index@(_Z11somaSimplesPiS_S_)
        /*0014*/ 	.word	0x00000000


	//----- nvinfo : EIATTR_MIN_STACK_SIZE
	.align		4
.L_3:
        /*0018*/ 	.byte	0x04, 0x12
        /*001a*/ 	.short	(.L_5 - .L_4)
	.align		4
.L_4:
        /*001c*/ 	.word	index@(_Z11somaSimplesPiS_S_)
        /*0020*/ 	.word	0x00000000
.L_5:


//--------------------- .nv.compat                --------------------------
	.section	.nv.compat,"",@"SHT_CUDA_COMPAT_INFO"
	.align	4
        /*0000*/ 	.byte	0x02, 0x09, 0x00, 0x00, 0x02, 0x02, 0x01, 0x00, 0x02, 0x05, 0x05, 0x00, 0x03, 0x07, 0x01, 0x01
        /*0010*/ 	.byte	0x02, 0x03, 0x00, 0x00, 0x02, 0x06, 0x01, 0x00, 0x04, 0x0b, 0x08, 0x00, 0x09, 0x00, 0x00, 0x00
        /*0020*/ 	.byte	0x00, 0x00, 0x00, 0x00


//--------------------- .nv.info._Z11somaSimplesPiS_S_ --------------------------
	.section	.nv.info._Z11somaSimplesPiS_S_,"",@"SHT_CUDA_INFO"
	.sectionflags	@""
	.align	4


	//----- nvinfo : EIATTR_CUDA_API_VERSION
	.align		4
        /*0000*/ 	.byte	0x04, 0x37
        /*0002*/ 	.short	(.L_7 - .L_6)
.L_6:
        /*0004*/ 	.word	0x00000082


	//----- nvinfo : EIATTR_KPARAM_INFO
	.align		4
.L_7:
        /*0008*/ 	.byte	0x04, 0x17
        /*000a*/ 	.short	(.L_9 - .L_8)
.L_8:
        /*000c*/ 	.word	0x00000000
        /*0010*/ 	.short	0x0002
        /*0012*/ 	.short	0x0010
        /*0014*/ 	.byte	0x00, 0xf5, 0x21, 0x00


	//----- nvinfo : EIATTR_KPARAM_INFO
	.align		4
.L_9:
        /*0018*/ 	.byte	0x04, 0x17
        /*001a*/ 	.short	(.L_11 - .L_10)
.L_10:
        /*001c*/ 	.word	0x00000000
        /*0020*/ 	.short	0x0001
        /*0022*/ 	.short	0x0008
        /*0024*/ 	.byte	0x00, 0xf5, 0x21, 0x00


	//----- nvinfo : EIATTR_KPARAM_INFO
	.align		4
.L_11:
        /*0028*/ 	.byte	0x04, 0x17
        /*002a*/ 	.short	(.L_13 - .L_12)
.L_12:
        /*002c*/ 	.word	0x00000000
        /*0030*/ 	.short	0x0000
        /*0032*/ 	.short	0x0000
        /*0034*/ 	.byte	0x00, 0xf5, 0x21, 0x00


	//----- nvinfo : EIATTR_SPARSE_MMA_MASK
	.align		4
.L_13:
        /*0038*/ 	.byte	0x03, 0x50
        /*003a*/ 	.short	0x0000


	//----- nvinfo : EIATTR_MAXREG_COUNT
	.align		4
        /*003c*/ 	.byte	0x03, 0x1b
        /*003e*/ 	.short	0x00ff


	//----- nvinfo : EIATTR_MERCURY_ISA_VERSION
	.align		4
        /*0040*/ 	.byte	0x03, 0x5f
        /*0042*/ 	.short	0x0101


	//----- nvinfo : EIATTR_VRC_CTA_INIT_COUNT
	.align		4
        /*0044*/ 	.byte	0x02, 0x4a
	.zero		1
	.zero		1


	//----- nvinfo : EIATTR_EXIT_INSTR_OFFSETS
	.align		4
        /*0048*/ 	.byte	0x04, 0x1c
        /*004a*/ 	.short	(.L_15 - .L_14)


	//   ....[0]....
.L_14:
        /*004c*/ 	.word	0x00000090


	//----- nvinfo : EIATTR_CBANK_PARAM_SIZE
	.align		4
.L_15:
        /*0050*/ 	.byte	0x03, 0x19
        /*0052*/ 	.short	0x0018


	//----- nvinfo : EIATTR_PARAM_CBANK
	.align		4
        /*0054*/ 	.byte	0x04, 0x0a
        /*0056*/ 	.short	(.L_17 - .L_16)
	.align		4
.L_16:
        /*0058*/ 	.word	index@(.nv.constant0._Z11somaSimplesPiS_S_)
        /*005c*/ 	.short	0x0380
        /*005e*/ 	.short	0x0018


	//----- nvinfo : EIATTR_SW_WAR
	.align		4
.L_17:
        /*0060*/ 	.byte	0x04, 0x36
        /*0062*/ 	.short	(.L_19 - .L_18)
.L_18:
        /*0064*/ 	.word	0x00000008
.L_19:


//--------------------- .nv.callgraph             --------------------------
	.section	.nv.callgraph,"",@"SHT_CUDA_CALLGRAPH"
	.align	4
	.sectionentsize	8
	.align		4
        /*0000*/ 	.word	0x00000000
	.align		4
        /*0004*/ 	.word	0xffffffff
	.align		4
        /*0008*/ 	.word	0x00000000
	.align		4
        /*000c*/ 	.word	0xfffffffe
	.align		4
        /*0010*/ 	.word	0x00000000
	.align		4
        /*0014*/ 	.word	0xfffffffd
	.align		4
        /*0018*/ 	.word	0x00000000
	.align		4
        /*001c*/ 	.word	0xfffffffc


//--------------------- .text._Z11somaSimplesPiS_S_ --------------------------
	.section	.text._Z11somaSimplesPiS_S_,"ax",@progbits
	.align	128
        .global         _Z11somaSimplesPiS_S_
        .type           _Z11somaSimplesPiS_S_,@function
        .size           _Z11somaSimplesPiS_S_,(.L_x_1 - _Z11somaSimplesPiS_S_)
        .other          _Z11somaSimplesPiS_S_,@"STO_CUDA_ENTRY STV_DEFAULT"
_Z11somaSimplesPiS_S_:
.text._Z11somaSimplesPiS_S_:
[----:B------:R-:W-:Y:S08]  /*0000*/  LDC R1, c[0x0][0x37c] ;  /* 0x0000df00ff017b82 */ /* 0x000ff00000000800 */
[----:B------:R-:W0:Y:S01]  /*0010*/  LDC.64 R2, c[0x0][0x380] ;  /* 0x0000e000ff027b82 */ /* 0x000e220000000a00 */
[----:B------:R-:W0:Y:S07]  /*0020*/  LDCU.64 UR4, c[0x0][0x358] ;  /* 0x00006b00ff0477ac */ /* 0x000e2e0008000a00 */
[----:B------:R-:W1:Y:S01]  /*0030*/  LDC.64 R4, c[0x0][0x388] ;  /* 0x0000e200ff047b82 */ /* 0x000e620000000a00 */
[----:B0-----:R-:W2:Y:S04]  /*0040*/  LDG.E R2, desc[UR4][R2.64] ;  /* 0x0000000402027981 */ /* 0x001ea8000c1e1900 */
[----:B-1----:R-:W2:Y:S03]  /*0050*/  LDG.E R5, desc[UR4][R4.64] ;  /* 0x0000000404057981 */ /* 0x002ea6000c1e1900 */
[----:B------:R-:W0:Y:S01]  /*0060*/  LDC.64 R6, c[0x0][0x390] ;  /* 0x0000e400ff067b82 */ /* 0x000e220000000a00 */
[----:B--2---:R-:W-:-:S05]  /*0070*/  IADD3 R9, PT, PT, R2, R5, RZ ;  /* 0x0000000502097210 */ /* 0x004fca0007ffe0ff */
[----:B0-----:R-:W-:Y:S01]  /*0080*/  STG.E desc[UR4][R6.64], R9 ;  /* 0x0000000906007986 */ /* 0x001fe2000c101904 */
[----:B------:R-:W-:Y:S05]  /*0090*/  EXIT ;  /* 0x000000000000794d */ /* 0x000fea0003800000 */
.L_x_0:
[----:B------:R-:W-:-:S00]  /*00a0*/  BRA `(.L_x_0) ;  /* 0xfffffffc00fc7947 */ /* 0x000fc0000383ffff */
[----:B------:R-:W-:-:S00]  /*00b0*/  NOP ;  /* 0x0000000000007918 */ /* 0x000fc00000000000 */
        /* <DEDUP_REMOVED lines=12> */
.L_x_1:


//--------------------- .nv.shared.reserved.0     --------------------------
	.section	.nv.shared.reserved.0,"aw",@nobits
	.weak		__nv_reservedSMEM_offset_0_alias
	.size		__nv_reservedSMEM_offset_0_alias, 0, 64
	.other		__nv_reservedSMEM_offset_0_alias,@"STO_CUDA_RESERVED_SHARED STV_DEFAULT"
__nv_reservedSMEM_offset_0_alias:
	.zero		0
	.zero		64


//--------------------- .nv.constant0._Z11somaSimplesPiS_S_ --------------------------
	.section	.nv.constant0._Z11somaSimplesPiS_S_,"a",@progbits
	.sectionflags	@""
	.align	4
.nv.constant0._Z11somaSimplesPiS_S_:
	.zero		920


//--------------------- SYMBOLS --------------------------

	.type		.nv.reservedSmem.offset0,@object
	.size		.nv.reservedSmem.offset0,0x4
